//
// Generated by NVIDIA NVVM Compiler
//
// Compiler Build ID: CL-36424714
// Cuda compilation tools, release 13.0, V13.0.88
// Based on NVVM 20.0.0
//

.version 9.0
.target sm_100
.address_size 64

	// .globl	_Z12MyKernelFuncPiPKiS1_S1_i
.extern .shared .align 16 .b8 shared[];

.visible .entry _Z12MyKernelFuncPiPKiS1_S1_i(
	.param .u64 .ptr .align 1 _Z12MyKernelFuncPiPKiS1_S1_i_param_0,
	.param .u64 .ptr .align 1 _Z12MyKernelFuncPiPKiS1_S1_i_param_1,
	.param .u64 .ptr .align 1 _Z12MyKernelFuncPiPKiS1_S1_i_param_2,
	.param .u64 .ptr .align 1 _Z12MyKernelFuncPiPKiS1_S1_i_param_3,
	.param .u32 _Z12MyKernelFuncPiPKiS1_S1_i_param_4
)
{
	.reg .pred 	%p<40>;
	.reg .b32 	%r<292>;
	.reg .b64 	%rd<39>;

	ld.param.u64 	%rd10, [_Z12MyKernelFuncPiPKiS1_S1_i_param_0];
	ld.param.u64 	%rd9, [_Z12MyKernelFuncPiPKiS1_S1_i_param_1];
	ld.param.u64 	%rd11, [_Z12MyKernelFuncPiPKiS1_S1_i_param_2];
	ld.param.u64 	%rd12, [_Z12MyKernelFuncPiPKiS1_S1_i_param_3];
	ld.param.u32 	%r87, [_Z12MyKernelFuncPiPKiS1_S1_i_param_4];
	cvta.to.global.u64 	%rd1, %rd10;
	cvta.to.global.u64 	%rd2, %rd12;
	cvta.to.global.u64 	%rd3, %rd11;
	mov.u32 	%r1, %ctaid.x;
	setp.ge.s32 	%p1, %r1, %r87;
	@%p1 bra 	$L__BB0_59;
	cvta.to.global.u64 	%rd14, %rd9;
	mul.wide.u32 	%rd15, %r1, 4;
	add.s64 	%rd16, %rd14, %rd15;
	ld.global.u32 	%r2, [%rd16];
	add.s64 	%rd17, %rd3, %rd15;
	ld.global.u32 	%r88, [%rd17];
	add.s64 	%rd18, %rd2, %rd15;
	ld.global.u32 	%r89, [%rd18];
	mul.lo.s32 	%r3, %r89, %r88;
	setp.eq.s32 	%p2, %r1, 0;
	mov.b64 	%rd38, 0;
	@%p2 bra 	$L__BB0_15;
	and.b32  	%r4, %r1, 15;
	setp.lt.u32 	%p3, %r1, 16;
	mov.b32 	%r264, 0;
	mov.u32 	%r272, %r264;
	@%p3 bra 	$L__BB0_5;
	and.b32  	%r264, %r1, 2147483632;
	mov.b32 	%r258, 0;
	mov.u32 	%r272, %r258;
$L__BB0_4:
	.pragma "nounroll";
	mul.wide.u32 	%rd19, %r258, 4;
	add.s64 	%rd20, %rd3, %rd19;
	ld.global.u32 	%r93, [%rd20];
	add.s64 	%rd21, %rd2, %rd19;
	ld.global.u32 	%r94, [%rd21];
	mad.lo.s32 	%r95, %r94, %r93, %r272;
	ld.global.u32 	%r96, [%rd20+4];
	ld.global.u32 	%r97, [%rd21+4];
	mad.lo.s32 	%r98, %r97, %r96, %r95;
	ld.global.u32 	%r99, [%rd20+8];
	ld.global.u32 	%r100, [%rd21+8];
	mad.lo.s32 	%r101, %r100, %r99, %r98;
	ld.global.u32 	%r102, [%rd20+12];
	ld.global.u32 	%r103, [%rd21+12];
	mad.lo.s32 	%r104, %r103, %r102, %r101;
	ld.global.u32 	%r105, [%rd20+16];
	ld.global.u32 	%r106, [%rd21+16];
	mad.lo.s32 	%r107, %r106, %r105, %r104;
	ld.global.u32 	%r108, [%rd20+20];
	ld.global.u32 	%r109, [%rd21+20];
	mad.lo.s32 	%r110, %r109, %r108, %r107;
	ld.global.u32 	%r111, [%rd20+24];
	ld.global.u32 	%r112, [%rd21+24];
	mad.lo.s32 	%r113, %r112, %r111, %r110;
	ld.global.u32 	%r114, [%rd20+28];
	ld.global.u32 	%r115, [%rd21+28];
	mad.lo.s32 	%r116, %r115, %r114, %r113;
	ld.global.u32 	%r117, [%rd20+32];
	ld.global.u32 	%r118, [%rd21+32];
	mad.lo.s32 	%r119, %r118, %r117, %r116;
	ld.global.u32 	%r120, [%rd20+36];
	ld.global.u32 	%r121, [%rd21+36];
	mad.lo.s32 	%r122, %r121, %r120, %r119;
	ld.global.u32 	%r123, [%rd20+40];
	ld.global.u32 	%r124, [%rd21+40];
	mad.lo.s32 	%r125, %r124, %r123, %r122;
	ld.global.u32 	%r126, [%rd20+44];
	ld.global.u32 	%r127, [%rd21+44];
	mad.lo.s32 	%r128, %r127, %r126, %r125;
	ld.global.u32 	%r129, [%rd20+48];
	ld.global.u32 	%r130, [%rd21+48];
	mad.lo.s32 	%r131, %r130, %r129, %r128;
	ld.global.u32 	%r132, [%rd20+52];
	ld.global.u32 	%r133, [%rd21+52];
	mad.lo.s32 	%r134, %r133, %r132, %r131;
	ld.global.u32 	%r135, [%rd20+56];
	ld.global.u32 	%r136, [%rd21+56];
	mad.lo.s32 	%r137, %r136, %r135, %r134;
	ld.global.u32 	%r138, [%rd20+60];
	ld.global.u32 	%r139, [%rd21+60];
	mad.lo.s32 	%r272, %r139, %r138, %r137;
	add.s32 	%r258, %r258, 16;
	setp.ne.s32 	%p4, %r258, %r264;
	@%p4 bra 	$L__BB0_4;
$L__BB0_5:
	setp.eq.s32 	%p5, %r4, 0;
	@%p5 bra 	$L__BB0_14;
	and.b32  	%r13, %r1, 7;
	setp.lt.u32 	%p6, %r4, 8;
	@%p6 bra 	$L__BB0_8;
	mul.wide.u32 	%rd22, %r264, 4;
	add.s64 	%rd23, %rd3, %rd22;
	ld.global.u32 	%r141, [%rd23];
	add.s64 	%rd24, %rd2, %rd22;
	ld.global.u32 	%r142, [%rd24];
	mad.lo.s32 	%r143, %r142, %r141, %r272;
	ld.global.u32 	%r144, [%rd23+4];
	ld.global.u32 	%r145, [%rd24+4];
	mad.lo.s32 	%r146, %r145, %r144, %r143;
	ld.global.u32 	%r147, [%rd23+8];
	ld.global.u32 	%r148, [%rd24+8];
	mad.lo.s32 	%r149, %r148, %r147, %r146;
	ld.global.u32 	%r150, [%rd23+12];
	ld.global.u32 	%r151, [%rd24+12];
	mad.lo.s32 	%r152, %r151, %r150, %r149;
	ld.global.u32 	%r153, [%rd23+16];
	ld.global.u32 	%r154, [%rd24+16];
	mad.lo.s32 	%r155, %r154, %r153, %r152;
	ld.global.u32 	%r156, [%rd23+20];
	ld.global.u32 	%r157, [%rd24+20];
	mad.lo.s32 	%r158, %r157, %r156, %r155;
	ld.global.u32 	%r159, [%rd23+24];
	ld.global.u32 	%r160, [%rd24+24];
	mad.lo.s32 	%r161, %r160, %r159, %r158;
	ld.global.u32 	%r162, [%rd23+28];
	ld.global.u32 	%r163, [%rd24+28];
	mad.lo.s32 	%r272, %r163, %r162, %r161;
	add.s32 	%r264, %r264, 8;
$L__BB0_8:
	setp.eq.s32 	%p7, %r13, 0;
	@%p7 bra 	$L__BB0_14;
	and.b32  	%r19, %r1, 3;
	setp.lt.u32 	%p8, %r13, 4;
	@%p8 bra 	$L__BB0_11;
	mul.wide.u32 	%rd25, %r264, 4;
	add.s64 	%rd26, %rd3, %rd25;
	ld.global.u32 	%r165, [%rd26];
	add.s64 	%rd27, %rd2, %rd25;
	ld.global.u32 	%r166, [%rd27];
	mad.lo.s32 	%r167, %r166, %r165, %r272;
	ld.global.u32 	%r168, [%rd26+4];
	ld.global.u32 	%r169, [%rd27+4];
	mad.lo.s32 	%r170, %r169, %r168, %r167;
	ld.global.u32 	%r171, [%rd26+8];
	ld.global.u32 	%r172, [%rd27+8];
	mad.lo.s32 	%r173, %r172, %r171, %r170;
	ld.global.u32 	%r174, [%rd26+12];
	ld.global.u32 	%r175, [%rd27+12];
	mad.lo.s32 	%r272, %r175, %r174, %r173;
	add.s32 	%r264, %r264, 4;
$L__BB0_11:
	setp.eq.s32 	%p9, %r19, 0;
	@%p9 bra 	$L__BB0_14;
	mov.b32 	%r271, 0;
$L__BB0_13:
	.pragma "nounroll";
	mul.wide.u32 	%rd28, %r264, 4;
	add.s64 	%rd29, %rd3, %rd28;
	ld.global.u32 	%r177, [%rd29];
	add.s64 	%rd30, %rd2, %rd28;
	ld.global.u32 	%r178, [%rd30];
	mad.lo.s32 	%r272, %r178, %r177, %r272;
	add.s32 	%r264, %r264, 1;
	add.s32 	%r271, %r271, 1;
	setp.ne.s32 	%p10, %r271, %r19;
	@%p10 bra 	$L__BB0_13;
$L__BB0_14:
	cvt.s64.s32 	%rd38, %r272;
$L__BB0_15:
	add.s32 	%r32, %r2, 1;
	setp.lt.s32 	%p11, %r2, 0;
	@%p11 bra 	$L__BB0_28;
	and.b32  	%r33, %r32, 15;
	setp.lt.u32 	%p12, %r2, 15;
	mov.b32 	%r273, 0;
	@%p12 bra 	$L__BB0_19;
	and.b32  	%r273, %r32, -16;
	mov.b32 	%r278, 0;
$L__BB0_18:
	.pragma "nounroll";
	shl.b32 	%r181, %r278, 2;
	mov.u32 	%r182, shared;
	add.s32 	%r183, %r182, %r181;
	mov.b32 	%r184, 0;
	st.shared.v4.u32 	[%r183], {%r184, %r184, %r184, %r184};
	st.shared.v4.u32 	[%r183+16], {%r184, %r184, %r184, %r184};
	st.shared.v4.u32 	[%r183+32], {%r184, %r184, %r184, %r184};
	st.shared.v4.u32 	[%r183+48], {%r184, %r184, %r184, %r184};
	add.s32 	%r278, %r278, 16;
	setp.eq.s32 	%p13, %r278, %r273;
	@%p13 bra 	$L__BB0_19;
	bra.uni 	$L__BB0_18;
$L__BB0_19:
	setp.eq.s32 	%p14, %r33, 0;
	@%p14 bra 	$L__BB0_28;
	and.b32  	%r36, %r32, 7;
	setp.lt.u32 	%p15, %r33, 8;
	@%p15 bra 	$L__BB0_22;
	shl.b32 	%r185, %r273, 2;
	mov.u32 	%r186, shared;
	add.s32 	%r187, %r186, %r185;
	mov.b32 	%r188, 0;
	st.shared.u32 	[%r187], %r188;
	st.shared.u32 	[%r187+4], %r188;
	st.shared.u32 	[%r187+8], %r188;
	st.shared.u32 	[%r187+12], %r188;
	st.shared.u32 	[%r187+16], %r188;
	st.shared.u32 	[%r187+20], %r188;
	st.shared.u32 	[%r187+24], %r188;
	st.shared.u32 	[%r187+28], %r188;
	add.s32 	%r273, %r273, 8;
$L__BB0_22:
	setp.eq.s32 	%p16, %r36, 0;
	@%p16 bra 	$L__BB0_28;
	and.b32  	%r39, %r32, 3;
	setp.lt.u32 	%p17, %r36, 4;
	@%p17 bra 	$L__BB0_25;
	shl.b32 	%r189, %r273, 2;
	mov.u32 	%r190, shared;
	add.s32 	%r191, %r190, %r189;
	mov.b32 	%r192, 0;
	st.shared.u32 	[%r191], %r192;
	st.shared.u32 	[%r191+4], %r192;
	st.shared.u32 	[%r191+8], %r192;
	st.shared.u32 	[%r191+12], %r192;
	add.s32 	%r273, %r273, 4;
$L__BB0_25:
	setp.eq.s32 	%p18, %r39, 0;
	@%p18 bra 	$L__BB0_28;
	mov.b32 	%r277, 0;
	mov.u32 	%r195, shared;
$L__BB0_27:
	.pragma "nounroll";
	shl.b32 	%r194, %r273, 2;
	add.s32 	%r196, %r195, %r194;
	mov.b32 	%r197, 0;
	st.shared.u32 	[%r196], %r197;
	add.s32 	%r273, %r273, 1;
	add.s32 	%r277, %r277, 1;
	setp.ne.s32 	%p19, %r277, %r39;
	@%p19 bra 	$L__BB0_27;
$L__BB0_28:
	setp.lt.s32 	%p20, %r3, 1;
	@%p20 bra 	$L__BB0_45;
	shl.b64 	%rd31, %rd38, 2;
	add.s64 	%rd6, %rd1, %rd31;
	and.b32  	%r46, %r3, 3;
	setp.lt.u32 	%p21, %r3, 4;
	mov.b32 	%r280, 0;
	@%p21 bra 	$L__BB0_40;
	and.b32  	%r280, %r3, 2147483644;
	mov.b32 	%r279, 0;
$L__BB0_31:
	mul.wide.u32 	%rd32, %r279, 4;
	add.s64 	%rd7, %rd6, %rd32;
	ld.global.u32 	%r51, [%rd7];
	setp.gt.s32 	%p22, %r51, %r2;
	@%p22 bra 	$L__BB0_33;
	shl.b32 	%r200, %r51, 2;
	mov.u32 	%r201, shared;
	add.s32 	%r202, %r201, %r200;
	ld.shared.u32 	%r203, [%r202];
	add.s32 	%r204, %r203, 1;
	st.shared.u32 	[%r202], %r204;
$L__BB0_33:
	ld.global.u32 	%r52, [%rd7+4];
	setp.gt.s32 	%p23, %r52, %r2;
	@%p23 bra 	$L__BB0_35;
	shl.b32 	%r205, %r52, 2;
	mov.u32 	%r206, shared;
	add.s32 	%r207, %r206, %r205;
	ld.shared.u32 	%r208, [%r207];
	add.s32 	%r209, %r208, 1;
	st.shared.u32 	[%r207], %r209;
$L__BB0_35:
	ld.global.u32 	%r53, [%rd7+8];
	setp.gt.s32 	%p24, %r53, %r2;
	@%p24 bra 	$L__BB0_37;
	shl.b32 	%r210, %r53, 2;
	mov.u32 	%r211, shared;
	add.s32 	%r212, %r211, %r210;
	ld.shared.u32 	%r213, [%r212];
	add.s32 	%r214, %r213, 1;
	st.shared.u32 	[%r212], %r214;
$L__BB0_37:
	ld.global.u32 	%r54, [%rd7+12];
	setp.gt.s32 	%p25, %r54, %r2;
	@%p25 bra 	$L__BB0_39;
	shl.b32 	%r215, %r54, 2;
	mov.u32 	%r216, shared;
	add.s32 	%r217, %r216, %r215;
	ld.shared.u32 	%r218, [%r217];
	add.s32 	%r219, %r218, 1;
	st.shared.u32 	[%r217], %r219;
$L__BB0_39:
	add.s32 	%r279, %r279, 4;
	setp.ne.s32 	%p26, %r279, %r280;
	@%p26 bra 	$L__BB0_31;
$L__BB0_40:
	setp.eq.s32 	%p27, %r46, 0;
	@%p27 bra 	$L__BB0_45;
	mov.b32 	%r282, 0;
$L__BB0_42:
	.pragma "nounroll";
	mul.wide.u32 	%rd33, %r280, 4;
	add.s64 	%rd34, %rd6, %rd33;
	ld.global.u32 	%r59, [%rd34];
	setp.gt.s32 	%p28, %r59, %r2;
	@%p28 bra 	$L__BB0_44;
	shl.b32 	%r221, %r59, 2;
	mov.u32 	%r222, shared;
	add.s32 	%r223, %r222, %r221;
	ld.shared.u32 	%r224, [%r223];
	add.s32 	%r225, %r224, 1;
	st.shared.u32 	[%r223], %r225;
$L__BB0_44:
	add.s32 	%r280, %r280, 1;
	add.s32 	%r282, %r282, 1;
	setp.ne.s32 	%p29, %r282, %r46;
	@%p29 bra 	$L__BB0_42;
$L__BB0_45:
	shl.b32 	%r226, %r2, 2;
	mov.u32 	%r227, shared;
	add.s32 	%r62, %r227, %r226;
	add.s32 	%r63, %r62, 4;
	mov.b32 	%r228, 0;
	st.shared.u32 	[%r62+4], %r228;
	setp.lt.s32 	%p30, %r2, 1;
	@%p30 bra 	$L__BB0_52;
	and.b32  	%r64, %r2, 3;
	setp.lt.u32 	%p31, %r2, 4;
	mov.b32 	%r284, 1;
	@%p31 bra 	$L__BB0_49;
	and.b32  	%r65, %r2, 2147483644;
	mov.b32 	%r287, 1;
	mov.b32 	%r286, 0;
$L__BB0_48:
	shl.b32 	%r232, %r287, 2;
	add.s32 	%r234, %r227, %r232;
	ld.shared.u32 	%r235, [%r234+-4];
	add.s32 	%r236, %r235, %r286;
	add.s32 	%r237, %r62, %r232;
	st.shared.u32 	[%r237+4], %r236;
	ld.shared.u32 	%r238, [%r234];
	add.s32 	%r239, %r238, %r236;
	st.shared.u32 	[%r237+8], %r239;
	ld.shared.u32 	%r240, [%r234+4];
	add.s32 	%r241, %r240, %r239;
	st.shared.u32 	[%r237+12], %r241;
	ld.shared.u32 	%r242, [%r234+8];
	add.s32 	%r286, %r242, %r241;
	st.shared.u32 	[%r237+16], %r286;
	add.s32 	%r284, %r287, 4;
	add.s32 	%r243, %r287, 3;
	setp.eq.s32 	%p32, %r243, %r65;
	mov.u32 	%r287, %r284;
	@%p32 bra 	$L__BB0_49;
	bra.uni 	$L__BB0_48;
$L__BB0_49:
	setp.eq.s32 	%p33, %r64, 0;
	@%p33 bra 	$L__BB0_52;
	mov.b32 	%r285, 0;
$L__BB0_51:
	.pragma "nounroll";
	shl.b32 	%r245, %r284, 2;
	add.s32 	%r246, %r63, %r245;
	ld.shared.u32 	%r247, [%r246+-4];
	add.s32 	%r249, %r227, %r245;
	ld.shared.u32 	%r250, [%r249+-4];
	add.s32 	%r251, %r250, %r247;
	st.shared.u32 	[%r246], %r251;
	add.s32 	%r284, %r284, 1;
	add.s32 	%r285, %r285, 1;
	setp.ne.s32 	%p34, %r285, %r64;
	@%p34 bra 	$L__BB0_51;
$L__BB0_52:
	setp.lt.s32 	%p35, %r2, 0;
	@%p35 bra 	$L__BB0_59;
	shl.b64 	%rd35, %rd38, 2;
	add.s64 	%rd8, %rd1, %rd35;
	mov.b32 	%r288, 0;
$L__BB0_54:
	mov.u32 	%r75, %r288;
	shl.b32 	%r253, %r75, 2;
	add.s32 	%r255, %r227, %r253;
	ld.shared.u32 	%r76, [%r255];
	add.s32 	%r256, %r62, %r253;
	ld.shared.u32 	%r289, [%r256+4];
	setp.lt.s32 	%p36, %r76, 1;
	@%p36 bra 	$L__BB0_58;
	max.s32 	%r257, %r289, %r3;
	sub.s32 	%r291, %r289, %r257;
	neg.s32 	%r290, %r76;
$L__BB0_56:
	setp.eq.s32 	%p37, %r291, 0;
	@%p37 bra 	$L__BB0_58;
	mul.wide.s32 	%rd36, %r289, 4;
	add.s64 	%rd37, %rd8, %rd36;
	st.global.u32 	[%rd37], %r75;
	add.s32 	%r291, %r291, 1;
	add.s32 	%r290, %r290, 1;
	setp.ne.s32 	%p38, %r290, 0;
	add.s32 	%r289, %r289, 1;
	@%p38 bra 	$L__BB0_56;
$L__BB0_58:
	add.s32 	%r288, %r75, 1;
	setp.ne.s32 	%p39, %r75, %r2;
	@%p39 bra 	$L__BB0_54;
$L__BB0_59:
	ret;

}


// ===== COMPILED SASS (sm_100) =====

	.target	sm_100

	.elftype	@"ET_EXEC"


//--------------------- .note.nv.tkinfo           --------------------------
	.section	.note.nv.tkinfo,"",@"SHT_NOTE"
	.sectionflags	@"SHF_NOTE_NV_TKINFO"
	.tkinfo
        /*0018*/ 	.word	0x00000002
        /*0030*/ 	.string	""
        /*0030*/ 	.string	"ptxas"
        /*0030*/ 	.string	"Cuda compilation tools, release 13.0, V13.0.88"
        /*0030*/ 	.string	"Build cuda_13.0.r13.0/compiler.36424714_0"
        /*0030*/ 	.string	"-arch sm_100 -m 64 "



//--------------------- .note.nv.cuinfo           --------------------------
	.section	.note.nv.cuinfo,"",@"SHT_NOTE"
	.sectionflags	@"SHF_NOTE_NV_CUINFO"
        /*0018*/ 	.short	0x0002
        /*001a*/ 	.short	0x0064
        /*001c*/ 	.short	0x0082
	.zero		2


//--------------------- .nv.info                  --------------------------
	.section	.nv.info,"",@"SHT_CUDA_INFO"
	.align	4


	//----- nvinfo : EIATTR_REGCOUNT
	.align		4
        /*0000*/ 	.byte	0x04, 0x2f
        /*0002*/ 	.short	(.L_1 - .L_0)
	.align		4
.L_0:
        /*0004*/ 	.word	index@(_Z12MyKernelFuncPiPKiS1_S1_i)
        /*0008*/ 	.word	0x00000020


	//----- nvinfo : EIATTR_FRAME_SIZE
	.align		4
.L_1:
        /*000c*/ 	.byte	0x04, 0x11
        /*000e*/ 	.short	(.L_3 - .L_2)
	.align		4
.L_2:
        /*0010*/ 	.word	index@(_Z12MyKernelFuncPiPKiS1_S1_i)
        /*0014*/ 	.word	0x00000000


	//----- nvinfo : EIATTR_MIN_STACK_SIZE
	.align		4
.L_3:
        /*0018*/ 	.byte	0x04, 0x12
        /*001a*/ 	.short	(.L_5 - .L_4)
	.align		4
.L_4:
        /*001c*/ 	.word	index@(_Z12MyKernelFuncPiPKiS1_S1_i)
        /*0020*/ 	.word	0x00000000
.L_5:


//--------------------- .nv.compat                --------------------------
	.section	.nv.compat,"",@"SHT_CUDA_COMPAT_INFO"
	.align	4
        /*0000*/ 	.byte	0x02, 0x09, 0x00, 0x00, 0x02, 0x02, 0x01, 0x00, 0x02, 0x05, 0x05, 0x00, 0x03, 0x07, 0x01, 0x01
        /*0010*/ 	.byte	0x02, 0x03, 0x00, 0x00, 0x02, 0x06, 0x01, 0x00, 0x04, 0x0b, 0x08, 0x00, 0x09, 0x00, 0x00, 0x00
        /*0020*/ 	.byte	0x00, 0x00, 0x00, 0x00


//--------------------- .nv.info._Z12MyKernelFuncPiPKiS1_S1_i --------------------------
	.section	.nv.info._Z12MyKernelFuncPiPKiS1_S1_i,"",@"SHT_CUDA_INFO"
	.sectionflags	@""
	.align	4


	//----- nvinfo : EIATTR_CUDA_API_VERSION
	.align		4
        /*0000*/ 	.byte	0x04, 0x37
        /*0002*/ 	.short	(.L_7 - .L_6)
.L_6:
        /*0004*/ 	.word	0x00000082


	//----- nvinfo : EIATTR_KPARAM_INFO
	.align		4
.L_7:
        /*0008*/ 	.byte	0x04, 0x17
        /*000a*/ 	.short	(.L_9 - .L_8)
.L_8:
        /*000c*/ 	.word	0x00000000
        /*0010*/ 	.short	0x0004
        /*0012*/ 	.short	0x0020
        /*0014*/ 	.byte	0x00, 0xf0, 0x11, 0x00


	//----- nvinfo : EIATTR_KPARAM_INFO
	.align		4
.L_9:
        /*0018*/ 	.byte	0x04, 0x17
        /*001a*/ 	.short	(.L_11 - .L_10)
.L_10:
        /*001c*/ 	.word	0x00000000
        /*0020*/ 	.short	0x0003
        /*0022*/ 	.short	0x0018
        /*0024*/ 	.byte	0x00, 0xf5, 0x21, 0x00


	//----- nvinfo : EIATTR_KPARAM_INFO
	.align		4
.L_11:
        /*0028*/ 	.byte	0x04, 0x17
        /*002a*/ 	.short	(.L_13 - .L_12)
.L_12:
        /*002c*/ 	.word	0x00000000
        /*0030*/ 	.short	0x0002
        /*0032*/ 	.short	0x0010
        /*0034*/ 	.byte	0x00, 0xf5, 0x21, 0x00


	//----- nvinfo : EIATTR_KPARAM_INFO
	.align		4
.L_13:
        /*0038*/ 	.byte	0x04, 0x17
        /*003a*/ 	.short	(.L_15 - .L_14)
.L_14:
        /*003c*/ 	.word	0x00000000
        /*0040*/ 	.short	0x0001
        /*0042*/ 	.short	0x0008
        /*0044*/ 	.byte	0x00, 0xf5, 0x21, 0x00


	//----- nvinfo : EIATTR_KPARAM_INFO
	.align		4
.L_15:
        /*0048*/ 	.byte	0x04, 0x17
        /*004a*/ 	.short	(.L_17 - .L_16)
.L_16:
        /*004c*/ 	.word	0x00000000
        /*0050*/ 	.short	0x0000
        /*0052*/ 	.short	0x0000
        /*0054*/ 	.byte	0x00, 0xf5, 0x21, 0x00


	//----- nvinfo : EIATTR_SPARSE_MMA_MASK
	.align		4
.L_17:
        /*0058*/ 	.byte	0x03, 0x50
        /*005a*/ 	.short	0x0000


	//----- nvinfo : EIATTR_MAXREG_COUNT
	.align		4
        /*005c*/ 	.byte	0x03, 0x1b
        /*005e*/ 	.short	0x00ff


	//----- nvinfo : EIATTR_MERCURY_ISA_VERSION
	.align		4
        /*0060*/ 	.byte	0x03, 0x5f
        /*0062*/ 	.short	0x0101


	//----- nvinfo : EIATTR_VRC_CTA_INIT_COUNT
	.align		4
        /*0064*/ 	.byte	0x02, 0x4a
	.zero		1
	.zero		1


	//----- nvinfo : EIATTR_EXIT_INSTR_OFFSETS
	.align		4
        /*0068*/ 	.byte	0x04, 0x1c
        /*006a*/ 	.short	(.L_19 - .L_18)


	//   ....[0]....
.L_18:
        /*006c*/ 	.word	0x00000040


	//   ....[1]....
        /*0070*/ 	.word	0x00001450


	//   ....[2]....
        /*0074*/ 	.word	0x000015f0


	//----- nvinfo : EIATTR_CBANK_PARAM_SIZE
	.align		4
.L_19:
        /*0078*/ 	.byte	0x03, 0x19
        /*007a*/ 	.short	0x0024


	//----- nvinfo : EIATTR_PARAM_CBANK
	.align		4
        /*007c*/ 	.byte	0x04, 0x0a
        /*007e*/ 	.short	(.L_21 - .L_20)
	.align		4
.L_20:
        /*0080*/ 	.word	index@(.nv.constant0._Z12MyKernelFuncPiPKiS1_S1_i)
        /*0084*/ 	.short	0x0380
        /*0086*/ 	.short	0x0024


	//----- nvinfo : EIATTR_SW_WAR
	.align		4
.L_21:
        /*0088*/ 	.byte	0x04, 0x36
        /*008a*/ 	.short	(.L_23 - .L_22)
.L_22:
        /*008c*/ 	.word	0x00000008
.L_23:


//--------------------- .nv.callgraph             --------------------------
	.section	.nv.callgraph,"",@"SHT_CUDA_CALLGRAPH"
	.align	4
	.sectionentsize	8
	.align		4
        /*0000*/ 	.word	0x00000000
	.align		4
        /*0004*/ 	.word	0xffffffff
	.align		4
        /*0008*/ 	.word	0x00000000
	.align		4
        /*000c*/ 	.word	0xfffffffe
	.align		4
        /*0010*/ 	.word	0x00000000
	.align		4
        /*0014*/ 	.word	0xfffffffd
	.align		4
        /*0018*/ 	.word	0x00000000
	.align		4
        /*001c*/ 	.word	0xfffffffc


//--------------------- .text._Z12MyKernelFuncPiPKiS1_S1_i --------------------------
	.section	.text._Z12MyKernelFuncPiPKiS1_S1_i,"ax",@progbits
	.align	128
        .global         _Z12MyKernelFuncPiPKiS1_S1_i
        .type           _Z12MyKernelFuncPiPKiS1_S1_i,@function
        .size           _Z12MyKernelFuncPiPKiS1_S1_i,(.L_x_27 - _Z12MyKernelFuncPiPKiS1_S1_i)
        .other          _Z12MyKernelFuncPiPKiS1_S1_i,@"STO_CUDA_ENTRY STV_DEFAULT"
_Z12MyKernelFuncPiPKiS1_S1_i:
.text._Z12MyKernelFuncPiPKiS1_S1_i:
[----:B------:R-:W-:Y:S01]  /*0000*/  LDC R1, c[0x0][0x37c] ;  /* 0x0000df00ff017b82 */ /* 0x000fe20000000800 */
[----:B------:R-:W0:Y:S01]  /*0010*/  S2R R11, SR_CTAID.X ;  /* 0x00000000000b7919 */ /* 0x000e220000002500 */
[----:B------:R-:W0:Y:S02]  /*0020*/  LDCU UR4, c[0x0][0x3a0] ;  /* 0x00007400ff0477ac */ /* 0x000e240008000800 */
[----:B0-----:R-:W-:-:S13]  /*0030*/  ISETP.GE.AND P0, PT, R11, UR4, PT ;  /* 0x000000040b007c0c */ /* 0x001fda000bf06270 */
[----:B------:R-:W-:Y:S05]  /*0040*/  @P0 EXIT ;  /* 0x000000000000094d */ /* 0x000fea0003800000 */
[----:B------:R-:W0:Y:S01]  /*0050*/  LDC.64 R2, c[0x0][0x390] ;  /* 0x0000e400ff027b82 */ /* 0x000e220000000a00 */
[----:B------:R-:W1:Y:S07]  /*0060*/  LDCU.64 UR8, c[0x0][0x358] ;  /* 0x00006b00ff0877ac */ /* 0x000e6e0008000a00 */
[----:B------:R-:W2:Y:S08]  /*0070*/  LDC.64 R4, c[0x0][0x398] ;  /* 0x0000e600ff047b82 */ /* 0x000eb00000000a00 */
[----:B------:R-:W3:Y:S01]  /*0080*/  LDC.64 R6, c[0x0][0x388] ;  /* 0x0000e200ff067b82 */ /* 0x000ee20000000a00 */
[----:B0-----:R-:W-:-:S06]  /*0090*/  IMAD.WIDE.U32 R8, R11, 0x4, R2 ;  /* 0x000000040b087825 */ /* 0x001fcc00078e0002 */
[----:B-1----:R-:W4:Y:S01]  /*00a0*/  LDG.E R8, desc[UR8][R8.64] ;  /* 0x0000000808087981 */ /* 0x002f22000c1e1900 */
[----:B--2---:R-:W-:-:S06]  /*00b0*/  IMAD.WIDE.U32 R14, R11, 0x4, R4 ;  /* 0x000000040b0e7825 */ /* 0x004fcc00078e0004 */
[----:B------:R-:W4:Y:S01]  /*00c0*/  LDG.E R15, desc[UR8][R14.64] ;  /* 0x000000080e0f7981 */ /* 0x000f22000c1e1900 */
[C---:B------:R-:W-:Y:S01]  /*00d0*/  ISETP.NE.AND P0, PT, R11.reuse, RZ, PT ;  /* 0x000000ff0b00720c */ /* 0x040fe20003f05270 */
[----:B---3--:R-:W-:Y:S01]  /*00e0*/  IMAD.WIDE.U32 R6, R11, 0x4, R6 ;  /* 0x000000040b067825 */ /* 0x008fe200078e0006 */
[----:B------:R-:W-:-:S04]  /*00f0*/  CS2R R12, SRZ ;  /* 0x00000000000c7805 */ /* 0x000fc8000001ff00 */
[----:B------:R0:W5:Y:S01]  /*0100*/  LDG.E R0, desc[UR8][R6.64] ;  /* 0x0000000806007981 */ /* 0x000162000c1e1900 */
[----:B----4-:R-:W-:-:S06]  /*0110*/  IMAD R10, R8, R15, RZ ;  /* 0x0000000f080a7224 */ /* 0x010fcc00078e02ff */
[----:B0-----:R-:W-:Y:S05]  /*0120*/  @!P0 BRA `(.L_x_0) ;  /* 0x0000000400f48947 */ /* 0x001fea0003800000 */
[C---:B------:R-:W-:Y:S02]  /*0130*/  ISETP.GE.U32.AND P0, PT, R11.reuse, 0x10, PT ;  /* 0x000000100b00780c */ /* 0x040fe40003f06070 */
[----:B------:R-:W-:Y:S02]  /*0140*/  CS2R R12, SRZ ;  /* 0x00000000000c7805 */ /* 0x000fe4000001ff00 */
[----:B------:R-:W-:-:S04]  /*0150*/  LOP3.LUT R22, R11, 0xf, RZ, 0xc0, !PT ;  /* 0x0000000f0b167812 */ /* 0x000fc800078ec0ff */
[----:B------:R-:W-:-:S05]  /*0160*/  ISETP.NE.AND P1, PT, R22, RZ, PT ;  /* 0x000000ff1600720c */ /* 0x000fca0003f25270 */
[----:B------:R-:W-:Y:S08]  /*0170*/  @!P0 BRA `(.L_x_1) ;  /* 0x0000000000e08947 */ /* 0x000ff00003800000 */
[----:B------:R-:W-:Y:S01]  /*0180*/  LOP3.LUT R13, R11, 0x7ffffff0, RZ, 0xc0, !PT ;  /* 0x7ffffff00b0d7812 */ /* 0x000fe200078ec0ff */
[----:B------:R-:W-:Y:S02]  /*0190*/  IMAD.MOV.U32 R15, RZ, RZ, RZ ;  /* 0x000000ffff0f7224 */ /* 0x000fe400078e00ff */
[----:B------:R-:W-:-:S07]  /*01a0*/  IMAD.MOV.U32 R12, RZ, RZ, RZ ;  /* 0x000000ffff0c7224 */ /* 0x000fce00078e00ff */
.L_x_2:
[----:B------:R-:W-:-:S04]  /*01b0*/  IMAD.WIDE.U32 R6, R15, 0x4, R2 ;  /* 0x000000040f067825 */ /* 0x000fc800078e0002 */
[----:B------:R-:W-:Y:S01]  /*01c0*/  IMAD.WIDE.U32 R8, R15, 0x4, R4 ;  /* 0x000000040f087825 */ /* 0x000fe200078e0004 */
[----:B------:R-:W2:Y:S04]  /*01d0*/  LDG.E R23, desc[UR8][R6.64] ;  /* 0x0000000806177981 */ /* 0x000ea8000c1e1900 */
[----:B------:R-:W2:Y:S04]  /*01e0*/  LDG.E R18, desc[UR8][R8.64] ;  /* 0x0000000808127981 */ /* 0x000ea8000c1e1900 */
[----:B------:R-:W3:Y:S04]  /*01f0*/  LDG.E R27, desc[UR8][R6.64+0x4] ;  /* 0x00000408061b7981 */ /* 0x000ee8000c1e1900 */
[----:B------:R-:W3:Y:S04]  /*0200*/  LDG.E R26, desc[UR8][R8.64+0x4] ;  /* 0x00000408081a7981 */ /* 0x000ee8000c1e1900 */
[----:B------:R-:W4:Y:S04]  /*0210*/  LDG.E R16, desc[UR8][R6.64+0x8] ;  /* 0x0000080806107981 */ /* 0x000f28000c1e1900 */
[----:B------:R-:W4:Y:S04]  /*0220*/  LDG.E R21, desc[UR8][R8.64+0x8] ;  /* 0x0000080808157981 */ /* 0x000f28000c1e1900 */
[----:B------:R-:W4:Y:S04]  /*0230*/  LDG.E R14, desc[UR8][R6.64+0xc] ;  /* 0x00000c08060e7981 */ /* 0x000f28000c1e1900 */
[----:B------:R-:W4:Y:S04]  /*0240*/  LDG.E R19, desc[UR8][R8.64+0xc] ;  /* 0x00000c0808137981 */ /* 0x000f28000c1e1900 */
[----:B------:R-:W4:Y:S04]  /*0250*/  LDG.E R17, desc[UR8][R6.64+0x10] ;  /* 0x0000100806117981 */ /* 0x000f28000c1e1900 */
[----:B------:R-:W4:Y:S04]  /*0260*/  LDG.E R24, desc[UR8][R8.64+0x10] ;  /* 0x0000100808187981 */ /* 0x000f28000c1e1900 */
[----:B------:R-:W4:Y:S04]  /*0270*/  LDG.E R20, desc[UR8][R6.64+0x14] ;  /* 0x0000140806147981 */ /* 0x000f28000c1e1900 */
[----:B------:R-:W4:Y:S04]  /*0280*/  LDG.E R25, desc[UR8][R8.64+0x14] ;  /* 0x0000140808197981 */ /* 0x000f28000c1e1900 */
[----:B------:R-:W4:Y:S01]  /*0290*/  LDG.E R29, desc[UR8][R8.64+0x3c] ;  /* 0x00003c08081d7981 */ /* 0x000f22000c1e1900 */
[----:B--2---:R-:W-:-:S03]  /*02a0*/  IMAD R18, R23, R18, R12 ;  /* 0x0000001217127224 */ /* 0x004fc600078e020c */
[----:B------:R-:W2:Y:S04]  /*02b0*/  LDG.E R23, desc[UR8][R8.64+0x18] ;  /* 0x0000180808177981 */ /* 0x000ea8000c1e1900 */
[----:B------:R-:W2:Y:S01]  /*02c0*/  LDG.E R12, desc[UR8][R8.64+0x24] ;  /* 0x00002408080c7981 */ /* 0x000ea2000c1e1900 */
[----:B---3--:R-:W-:-:S03]  /*02d0*/  IMAD R26, R27, R26, R18 ;  /* 0x0000001a1b1a7224 */ /* 0x008fc600078e0212 */
[----:B------:R-:W2:Y:S04]  /*02e0*/  LDG.E R18, desc[UR8][R6.64+0x18] ;  /* 0x0000180806127981 */ /* 0x000ea8000c1e1900 */
[----:B------:R-:W3:Y:S01]  /*02f0*/  LDG.E R27, desc[UR8][R8.64+0x38] ;  /* 0x00003808081b7981 */ /* 0x000ee2000c1e1900 */
[----:B----4-:R-:W-:-:S03]  /*0300*/  IMAD R26, R16, R21, R26 ;  /* 0x00000015101a7224 */ /* 0x010fc600078e021a */
[----:B------:R-:W4:Y:S04]  /*0310*/  LDG.E R16, desc[UR8][R6.64+0x1c] ;  /* 0x00001c0806107981 */ /* 0x000f28000c1e1900 */
[----:B------:R-:W4:Y:S01]  /*0320*/  LDG.E R21, desc[UR8][R8.64+0x1c] ;  /* 0x00001c0808157981 */ /* 0x000f22000c1e1900 */
[----:B------:R-:W-:-:S03]  /*0330*/  IMAD R26, R14, R19, R26 ;  /* 0x000000130e1a7224 */ /* 0x000fc600078e021a */
[----:B------:R-:W3:Y:S04]  /*0340*/  LDG.E R14, desc[UR8][R6.64+0x20] ;  /* 0x00002008060e7981 */ /* 0x000ee8000c1e1900 */
[----:B------:R-:W3:Y:S01]  /*0350*/  LDG.E R19, desc[UR8][R8.64+0x20] ;  /* 0x0000200808137981 */ /* 0x000ee2000c1e1900 */
[----:B------:R-:W-:-:S03]  /*0360*/  IMAD R24, R17, R24, R26 ;  /* 0x0000001811187224 */ /* 0x000fc600078e021a */
[----:B------:R-:W3:Y:S04]  /*0370*/  LDG.E R17, desc[UR8][R6.64+0x24] ;  /* 0x0000240806117981 */ /* 0x000ee8000c1e1900 */
[----:B------:R-:W3:Y:S01]  /*0380*/  LDG.E R26, desc[UR8][R6.64+0x3c] ;  /* 0x00003c08061a7981 */ /* 0x000ee2000c1e1900 */
[----:B------:R-:W-:-:S03]  /*0390*/  IMAD R24, R20, R25, R24 ;  /* 0x0000001914187224 */ /* 0x000fc600078e0218 */
[----:B------:R-:W3:Y:S04]  /*03a0*/  LDG.E R20, desc[UR8][R6.64+0x28] ;  /* 0x0000280806147981 */ /* 0x000ee8000c1e1900 */
[----:B------:R-:W3:Y:S01]  /*03b0*/  LDG.E R25, desc[UR8][R8.64+0x28] ;  /* 0x0000280808197981 */ /* 0x000ee2000c1e1900 */
[----:B--2---:R-:W-:-:S03]  /*03c0*/  IMAD R24, R18, R23, R24 ;  /* 0x0000001712187224 */ /* 0x004fc600078e0218 */
[----:B------:R-:W2:Y:S04]  /*03d0*/  LDG.E R18, desc[UR8][R6.64+0x2c] ;  /* 0x00002c0806127981 */ /* 0x000ea8000c1e1900 */
[----:B------:R-:W2:Y:S01]  /*03e0*/  LDG.E R23, desc[UR8][R8.64+0x2c] ;  /* 0x00002c0808177981 */ /* 0x000ea2000c1e1900 */
[----:B----4-:R-:W-:-:S03]  /*03f0*/  IMAD R24, R16, R21, R24 ;  /* 0x0000001510187224 */ /* 0x010fc600078e0218 */
[----:B------:R-:W4:Y:S04]  /*0400*/  LDG.E R16, desc[UR8][R6.64+0x30] ;  /* 0x0000300806107981 */ /* 0x000f28000c1e1900 */
[----:B------:R-:W4:Y:S01]  /*0410*/  LDG.E R21, desc[UR8][R8.64+0x30] ;  /* 0x0000300808157981 */ /* 0x000f22000c1e1900 */
[----:B---3--:R-:W-:-:S03]  /*0420*/  IMAD R28, R14, R19, R24 ;  /* 0x000000130e1c7224 */ /* 0x008fc600078e0218 */
[----:B------:R-:W3:Y:S04]  /*0430*/  LDG.E R19, desc[UR8][R6.64+0x34] ;  /* 0x0000340806137981 */ /* 0x000ee8000c1e1900 */
[----:B------:R-:W3:Y:S04]  /*0440*/  LDG.E R24, desc[UR8][R8.64+0x34] ;  /* 0x0000340808187981 */ /* 0x000ee8000c1e1900 */
[----:B------:R-:W3:Y:S01]  /*0450*/  LDG.E R14, desc[UR8][R6.64+0x38] ;  /* 0x00003808060e7981 */ /* 0x000ee2000c1e1900 */
[----:B------:R-:W-:Y:S02]  /*0460*/  IMAD R12, R17, R12, R28 ;  /* 0x0000000c110c7224 */ /* 0x000fe400078e021c */
[----:B------:R-:W-:-:S02]  /*0470*/  VIADD R15, R15, 0x10 ;  /* 0x000000100f0f7836 */ /* 0x000fc40000000000 */
[----:B------:R-:W-:-:S03]  /*0480*/  IMAD R12, R20, R25, R12 ;  /* 0x00000019140c7224 */ /* 0x000fc600078e020c */
[----:B------:R-:W-:Y:S01]  /*0490*/  ISETP.NE.AND P0, PT, R15, R13, PT ;  /* 0x0000000d0f00720c */ /* 0x000fe20003f05270 */
[----:B--2---:R-:W-:-:S04]  /*04a0*/  IMAD R12, R18, R23, R12 ;  /* 0x00000017120c7224 */ /* 0x004fc800078e020c */
[----:B----4-:R-:W-:-:S04]  /*04b0*/  IMAD R12, R16, R21, R12 ;  /* 0x00000015100c7224 */ /* 0x010fc800078e020c */
[----:B---3--:R-:W-:-:S04]  /*04c0*/  IMAD R12, R19, R24, R12 ;  /* 0x00000018130c7224 */ /* 0x008fc800078e020c */
[----:B------:R-:W-:-:S04]  /*04d0*/  IMAD R12, R14, R27, R12 ;  /* 0x0000001b0e0c7224 */ /* 0x000fc800078e020c */
[----:B------:R-:W-:Y:S01]  /*04e0*/  IMAD R12, R26, R29, R12 ;  /* 0x0000001d1a0c7224 */ /* 0x000fe200078e020c */
[----:B------:R-:W-:Y:S06]  /*04f0*/  @P0 BRA `(.L_x_2) ;  /* 0xfffffffc002c0947 */ /* 0x000fec000383ffff */
.L_x_1:
[----:B------:R-:W-:Y:S05]  /*0500*/  @!P1 BRA `(.L_x_3) ;  /* 0x0000000000f89947 */ /* 0x000fea0003800000 */
[----:B------:R-:W-:Y:S02]  /*0510*/  ISETP.GE.U32.AND P0, PT, R22, 0x8, PT ;  /* 0x000000081600780c */ /* 0x000fe40003f06070 */
[----:B------:R-:W-:-:S04]  /*0520*/  LOP3.LUT R26, R11, 0x7, RZ, 0xc0, !PT ;  /* 0x000000070b1a7812 */ /* 0x000fc800078ec0ff */
[----:B------:R-:W-:-:S07]  /*0530*/  ISETP.NE.AND P1, PT, R26, RZ, PT ;  /* 0x000000ff1a00720c */ /* 0x000fce0003f25270 */
[----:B------:R-:W-:Y:S06]  /*0540*/  @!P0 BRA `(.L_x_4) ;  /* 0x00000000006c8947 */ /* 0x000fec0003800000 */
        /* <DEDUP_REMOVED lines=17> */
[----:B------:R-:W2:Y:S04]  /*0660*/  LDG.E R23, desc[UR8][R8.64+0x14] ;  /* 0x0000140808177981 */ /* 0x000ea8000c1e1900 */
[----:B------:R-:W2:Y:S01]  /*0670*/  LDG.E R12, desc[UR8][R6.64+0x18] ;  /* 0x00001808060c7981 */ /* 0x000ea2000c1e1900 */
[----:B---3--:R-:W-:-:S04]  /*0680*/  IMAD R14, R14, R15, R28 ;  /* 0x0000000f0e0e7224 */ /* 0x008fc800078e021c */
[----:B----4-:R-:W-:-:S04]  /*0690*/  IMAD R14, R16, R17, R14 ;  /* 0x00000011100e7224 */ /* 0x010fc800078e020e */
[----:B------:R-:W-:-:S04]  /*06a0*/  IMAD R14, R18, R19, R14 ;  /* 0x00000013120e7224 */ /* 0x000fc800078e020e */
[----:B------:R-:W-:Y:S02]  /*06b0*/  IMAD R14, R20, R21, R14 ;  /* 0x00000015140e7224 */ /* 0x000fe400078e020e */
[----:B------:R-:W-:Y:S02]  /*06c0*/  VIADD R13, R13, 0x8 ;  /* 0x000000080d0d7836 */ /* 0x000fe40000000000 */
[----:B--2---:R-:W-:-:S04]  /*06d0*/  IMAD R14, R22, R23, R14 ;  /* 0x00000017160e7224 */ /* 0x004fc800078e020e */
[----:B------:R-:W-:-:S04]  /*06e0*/  IMAD R12, R12, R25, R14 ;  /* 0x000000190c0c7224 */ /* 0x000fc800078e020e */
[----:B------:R-:W-:-:S07]  /*06f0*/  IMAD R12, R24, R27, R12 ;  /* 0x0000001b180c7224 */ /* 0x000fce00078e020c */
.L_x_4:
[----:B------:R-:W-:Y:S05]  /*0700*/  @!P1 BRA `(.L_x_3) ;  /* 0x0000000000789947 */ /* 0x000fea0003800000 */
[----:B------:R-:W-:Y:S02]  /*0710*/  ISETP.GE.U32.AND P0, PT, R26, 0x4, PT ;  /* 0x000000041a00780c */ /* 0x000fe40003f06070 */
[----:B------:R-:W-:-:S04]  /*0720*/  LOP3.LUT R11, R11, 0x3, RZ, 0xc0, !PT ;  /* 0x000000030b0b7812 */ /* 0x000fc800078ec0ff */
[----:B------:R-:W-:-:S07]  /*0730*/  ISETP.NE.AND P1, PT, R11, RZ, PT ;  /* 0x000000ff0b00720c */ /* 0x000fce0003f25270 */
[----:B------:R-:W-:Y:S06]  /*0740*/  @!P0 BRA `(.L_x_5) ;  /* 0x00000000003c8947 */ /* 0x000fec0003800000 */
[----:B------:R-:W-:-:S04]  /*0750*/  IMAD.WIDE.U32 R8, R13, 0x4, R2 ;  /* 0x000000040d087825 */ /* 0x000fc800078e0002 */
[C---:B------:R-:W-:Y:S01]  /*0760*/  IMAD.WIDE.U32 R6, R13.reuse, 0x4, R4 ;  /* 0x000000040d067825 */ /* 0x040fe200078e0004 */
[----:B------:R-:W2:Y:S04]  /*0770*/  LDG.E R15, desc[UR8][R8.64] ;  /* 0x00000008080f7981 */ /* 0x000ea8000c1e1900 */
[----:B------:R-:W2:Y:S04]  /*0780*/  LDG.E R14, desc[UR8][R6.64] ;  /* 0x00000008060e7981 */ /* 0x000ea8000c1e1900 */
[----:B------:R-:W3:Y:S04]  /*0790*/  LDG.E R17, desc[UR8][R8.64+0x4] ;  /* 0x0000040808117981 */ /* 0x000ee8000c1e1900 */
[----:B------:R-:W3:Y:S04]  /*07a0*/  LDG.E R16, desc[UR8][R6.64+0x4] ;  /* 0x0000040806107981 */ /* 0x000ee8000c1e1900 */
[----:B------:R-:W4:Y:S04]  /*07b0*/  LDG.E R19, desc[UR8][R8.64+0x8] ;  /* 0x0000080808137981 */ /* 0x000f28000c1e1900 */
[----:B------:R-:W4:Y:S04]  /*07c0*/  LDG.E R18, desc[UR8][R6.64+0x8] ;  /* 0x0000080806127981 */ /* 0x000f28000c1e1900 */
[----:B------:R-:W4:Y:S04]  /*07d0*/  LDG.E R21, desc[UR8][R8.64+0xc] ;  /* 0x00000c0808157981 */ /* 0x000f28000c1e1900 */
[----:B------:R-:W4:Y:S01]  /*07e0*/  LDG.E R20, desc[UR8][R6.64+0xc] ;  /* 0x00000c0806147981 */ /* 0x000f22000c1e1900 */
[----:B------:R-:W-:Y:S01]  /*07f0*/  IADD3 R13, PT, PT, R13, 0x4, RZ ;  /* 0x000000040d0d7810 */ /* 0x000fe20007ffe0ff */
[----:B--2---:R-:W-:-:S04]  /*0800*/  IMAD R14, R15, R14, R12 ;  /* 0x0000000e0f0e7224 */ /* 0x004fc800078e020c */
[----:B---3--:R-:W-:-:S04]  /*0810*/  IMAD R14, R17, R16, R14 ;  /* 0x00000010110e7224 */ /* 0x008fc800078e020e */
[----:B----4-:R-:W-:-:S04]  /*0820*/  IMAD R14, R19, R18, R14 ;  /* 0x00000012130e7224 */ /* 0x010fc800078e020e */
[----:B------:R-:W-:-:S07]  /*0830*/  IMAD R12, R21, R20, R14 ;  /* 0x00000014150c7224 */ /* 0x000fce00078e020e */
.L_x_5:
[----:B------:R-:W-:Y:S05]  /*0840*/  @!P1 BRA `(.L_x_3) ;  /* 0x0000000000289947 */ /* 0x000fea0003800000 */
[----:B------:R-:W-:-:S05]  /*0850*/  UMOV UR4, URZ ;  /* 0x000000ff00047c82 */ /* 0x000fca0008000000 */
.L_x_6:
[----:B------:R-:W-:-:S04]  /*0860*/  IMAD.WIDE.U32 R6, R13, 0x4, R2 ;  /* 0x000000040d067825 */ /* 0x000fc800078e0002 */
[C---:B------:R-:W-:Y:S02]  /*0870*/  IMAD.WIDE.U32 R8, R13.reuse, 0x4, R4 ;  /* 0x000000040d087825 */ /* 0x040fe400078e0004 */
[----:B------:R-:W2:Y:S04]  /*0880*/  LDG.E R7, desc[UR8][R6.64] ;  /* 0x0000000806077981 */ /* 0x000ea8000c1e1900 */
[----:B------:R-:W2:Y:S01]  /*0890*/  LDG.E R8, desc[UR8][R8.64] ;  /* 0x0000000808087981 */ /* 0x000ea2000c1e1900 */
[----:B------:R-:W-:Y:S01]  /*08a0*/  UIADD3 UR4, UPT, UPT, UR4, 0x1, URZ ;  /* 0x0000000104047890 */ /* 0x000fe2000fffe0ff */
[----:B------:R-:W-:-:S05]  /*08b0*/  VIADD R13, R13, 0x1 ;  /* 0x000000010d0d7836 */ /* 0x000fca0000000000 */
[----:B------:R-:W-:Y:S01]  /*08c0*/  ISETP.NE.AND P0, PT, R11, UR4, PT ;  /* 0x000000040b007c0c */ /* 0x000fe2000bf05270 */
[----:B--2---:R-:W-:-:S12]  /*08d0*/  IMAD R12, R7, R8, R12 ;  /* 0x00000008070c7224 */ /* 0x004fd800078e020c */
[----:B------:R-:W-:Y:S05]  /*08e0*/  @P0 BRA `(.L_x_6) ;  /* 0xfffffffc00dc0947 */ /* 0x000fea000383ffff */
.L_x_3:
[----:B------:R-:W-:-:S07]  /*08f0*/  SHF.R.S32.HI R13, RZ, 0x1f, R12 ;  /* 0x0000001fff0d7819 */ /* 0x000fce000001140c */
.L_x_0:
[----:B-----5:R-:W-:-:S13]  /*0900*/  ISETP.GE.AND P0, PT, R0, RZ, PT ;  /* 0x000000ff0000720c */ /* 0x020fda0003f06270 */
[----:B------:R-:W-:Y:S05]  /*0910*/  @!P0 BRA `(.L_x_7) ;  /* 0x0000000000f88947 */ /* 0x000fea0003800000 */
[C---:B------:R-:W-:Y:S01]  /*0920*/  ISETP.GE.U32.AND P0, PT, R0.reuse, 0xf, PT ;  /* 0x0000000f0000780c */ /* 0x040fe20003f06070 */
[----:B------:R-:W-:Y:S02]  /*0930*/  VIADD R2, R0, 0x1 ;  /* 0x0000000100027836 */ /* 0x000fe40000000000 */
[----:B------:R-:W-:-:S03]  /*0940*/  IMAD.MOV.U32 R3, RZ, RZ, RZ ;  /* 0x000000ffff037224 */ /* 0x000fc600078e00ff */
[----:B------:R-:W-:-:S04]  /*0950*/  LOP3.LUT R4, R2, 0xf, RZ, 0xc0, !PT ;  /* 0x0000000f02047812 */ /* 0x000fc800078ec0ff */
[----:B------:R-:W-:-:S03]  /*0960*/  ISETP.NE.AND P1, PT, R4, RZ, PT ;  /* 0x000000ff0400720c */ /* 0x000fc60003f25270 */
[----:B------:R-:W-:Y:S10]  /*0970*/  @!P0 BRA `(.L_x_8) ;  /* 0x0000000000348947 */ /* 0x000ff40003800000 */
[----:B------:R-:W0:Y:S01]  /*0980*/  S2UR UR5, SR_CgaCtaId ;  /* 0x00000000000579c3 */ /* 0x000e220000008800 */
[----:B------:R-:W-:Y:S01]  /*0990*/  UMOV UR4, 0x400 ;  /* 0x0000040000047882 */ /* 0x000fe20000000000 */
[----:B------:R-:W-:Y:S01]  /*09a0*/  LOP3.LUT R3, R2, 0xfffffff0, RZ, 0xc0, !PT ;  /* 0xfffffff002037812 */ /* 0x000fe200078ec0ff */
[----:B0-----:R-:W-:-:S03]  /*09b0*/  ULEA UR5, UR5, UR4, 0x18 ;  /* 0x0000000405057291 */ /* 0x001fc6000f8ec0ff */
[----:B------:R-:W-:-:S09]  /*09c0*/  UMOV UR4, URZ ;  /* 0x000000ff00047c82 */ /* 0x000fd20008000000 */
.L_x_9:
[----:B------:R-:W-:Y:S02]  /*09d0*/  ULEA UR6, UR4, UR5, 0x2 ;  /* 0x0000000504067291 */ /* 0x000fe4000f8e10ff */
[----:B------:R-:W-:-:S06]  /*09e0*/  UIADD3 UR4, UPT, UPT, UR4, 0x10, URZ ;  /* 0x0000001004047890 */ /* 0x000fcc000fffe0ff */
[----:B------:R-:W-:Y:S01]  /*09f0*/  ISETP.NE.AND P0, PT, R3, UR4, PT ;  /* 0x0000000403007c0c */ /* 0x000fe2000bf05270 */
[----:B------:R-:W-:Y:S04]  /*0a00*/  STS.128 [UR6], RZ ;  /* 0x000000ffff007988 */ /* 0x000fe80008000c06 */
[----:B------:R-:W-:Y:S04]  /*0a10*/  STS.128 [UR6+0x10], RZ ;  /* 0x000010ffff007988 */ /* 0x000fe80008000c06 */
[----:B------:R-:W-:Y:S04]  /*0a20*/  STS.128 [UR6+0x20], RZ ;  /* 0x000020ffff007988 */ /* 0x000fe80008000c06 */
[----:B------:R-:W-:Y:S01]  /*0a30*/  STS.128 [UR6+0x30], RZ ;  /* 0x000030ffff007988 */ /* 0x000fe20008000c06 */
[----:B------:R-:W-:Y:S05]  /*0a40*/  @P0 BRA `(.L_x_9) ;  /* 0xfffffffc00e00947 */ /* 0x000fea000383ffff */
.L_x_8:
[----:B------:R-:W-:Y:S05]  /*0a50*/  @!P1 BRA `(.L_x_7) ;  /* 0x0000000000a89947 */ /* 0x000fea0003800000 */
[----:B------:R-:W-:Y:S02]  /*0a60*/  ISETP.GE.U32.AND P0, PT, R4, 0x8, PT ;  /* 0x000000080400780c */ /* 0x000fe40003f06070 */
[----:B------:R-:W-:-:S04]  /*0a70*/  LOP3.LUT R6, R2, 0x7, RZ, 0xc0, !PT ;  /* 0x0000000702067812 */ /* 0x000fc800078ec0ff */
[----:B------:R-:W-:-:S07]  /*0a80*/  ISETP.NE.AND P1, PT, R6, RZ, PT ;  /* 0x000000ff0600720c */ /* 0x000fce0003f25270 */
[----:B------:R-:W-:Y:S06]  /*0a90*/  @!P0 BRA `(.L_x_10) ;  /* 0x0000000000348947 */ /* 0x000fec0003800000 */
[----:B------:R-:W0:Y:S01]  /*0aa0*/  S2R R5, SR_CgaCtaId ;  /* 0x0000000000057919 */ /* 0x000e220000008800 */
[----:B------:R-:W-:-:S04]  /*0ab0*/  MOV R4, 0x400 ;  /* 0x0000040000047802 */ /* 0x000fc80000000f00 */
[----:B0-----:R-:W-:-:S05]  /*0ac0*/  LEA R4, R5, R4, 0x18 ;  /* 0x0000000405047211 */ /* 0x001fca00078ec0ff */
[C---:B------:R-:W-:Y:S01]  /*0ad0*/  IMAD R4, R3.reuse, 0x4, R4 ;  /* 0x0000000403047824 */ /* 0x040fe200078e0204 */
[----:B------:R-:W-:-:S04]  /*0ae0*/  IADD3 R3, PT, PT, R3, 0x8, RZ ;  /* 0x0000000803037810 */ /* 0x000fc80007ffe0ff */
[----:B------:R0:W-:Y:S04]  /*0af0*/  STS [R4], RZ ;  /* 0x000000ff04007388 */ /* 0x0001e80000000800 */
[----:B------:R0:W-:Y:S04]  /*0b00*/  STS [R4+0x4], RZ ;  /* 0x000004ff04007388 */ /* 0x0001e80000000800 */
[----:B------:R0:W-:Y:S04]  /*0b10*/  STS [R4+0x8], RZ ;  /* 0x000008ff04007388 */ /* 0x0001e80000000800 */
[----:B------:R0:W-:Y:S04]  /*0b20*/  STS [R4+0xc], RZ ;  /* 0x00000cff04007388 */ /* 0x0001e80000000800 */
[----:B------:R0:W-:Y:S04]  /*0b30*/  STS [R4+0x10], RZ ;  /* 0x000010ff04007388 */ /* 0x0001e80000000800 */
[----:B------:R0:W-:Y:S04]  /*0b40*/  STS [R4+0x14], RZ ;  /* 0x000014ff04007388 */ /* 0x0001e80000000800 */
[----:B------:R0:W-:Y:S04]  /*0b50*/  STS [R4+0x18], RZ ;  /* 0x000018ff04007388 */ /* 0x0001e80000000800 */
[----:B------:R0:W-:Y:S02]  /*0b60*/  STS [R4+0x1c], RZ ;  /* 0x00001cff04007388 */ /* 0x0001e40000000800 */
.L_x_10:
[----:B------:R-:W-:Y:S05]  /*0b70*/  @!P1 BRA `(.L_x_7) ;  /* 0x0000000000609947 */ /* 0x000fea0003800000 */
[----:B------:R-:W-:Y:S02]  /*0b80*/  ISETP.GE.U32.AND P0, PT, R6, 0x4, PT ;  /* 0x000000040600780c */ /* 0x000fe40003f06070 */
[----:B------:R-:W-:-:S04]  /*0b90*/  LOP3.LUT R2, R2, 0x3, RZ, 0xc0, !PT ;  /* 0x0000000302027812 */ /* 0x000fc800078ec0ff */
[----:B------:R-:W-:-:S07]  /*0ba0*/  ISETP.NE.AND P1, PT, R2, RZ, PT ;  /* 0x000000ff0200720c */ /* 0x000fce0003f25270 */
[----:B------:R-:W-:Y:S06]  /*0bb0*/  @!P0 BRA `(.L_x_11) ;  /* 0x0000000000248947 */ /* 0x000fec0003800000 */
[----:B------:R-:W1:Y:S01]  /*0bc0*/  S2R R5, SR_CgaCtaId ;  /* 0x0000000000057919 */ /* 0x000e620000008800 */
[----:B0-----:R-:W-:-:S04]  /*0bd0*/  MOV R4, 0x400 ;  /* 0x0000040000047802 */ /* 0x001fc80000000f00 */
[----:B-1----:R-:W-:-:S05]  /*0be0*/  LEA R4, R5, R4, 0x18 ;  /* 0x0000000405047211 */ /* 0x002fca00078ec0ff */
[C---:B------:R-:W-:Y:S02]  /*0bf0*/  IMAD R4, R3.reuse, 0x4, R4 ;  /* 0x0000000403047824 */ /* 0x040fe400078e0204 */
[----:B------:R-:W-:-:S03]  /*0c00*/  VIADD R3, R3, 0x4 ;  /* 0x0000000403037836 */ /* 0x000fc60000000000 */
[----:B------:R1:W-:Y:S04]  /*0c10*/  STS [R4], RZ ;  /* 0x000000ff04007388 */ /* 0x0003e80000000800 */
[----:B------:R1:W-:Y:S04]  /*0c20*/  STS [R4+0x4], RZ ;  /* 0x000004ff04007388 */ /* 0x0003e80000000800 */
[----:B------:R1:W-:Y:S04]  /*0c30*/  STS [R4+0x8], RZ ;  /* 0x000008ff04007388 */ /* 0x0003e80000000800 */
[----:B------:R1:W-:Y:S02]  /*0c40*/  STS [R4+0xc], RZ ;  /* 0x00000cff04007388 */ /* 0x0003e40000000800 */
.L_x_11:
[----:B------:R-:W-:Y:S05]  /*0c50*/  @!P1 BRA `(.L_x_7) ;  /* 0x0000000000289947 */ /* 0x000fea0003800000 */
[----:B------:R-:W2:Y:S01]  /*0c60*/  S2R R5, SR_CgaCtaId ;  /* 0x0000000000057919 */ /* 0x000ea20000008800 */
[----:B01----:R-:W-:Y:S01]  /*0c70*/  MOV R4, 0x400 ;  /* 0x0000040000047802 */ /* 0x003fe20000000f00 */
[----:B------:R-:W-:-:S03]  /*0c80*/  UMOV UR4, URZ ;  /* 0x000000ff00047c82 */ /* 0x000fc60008000000 */
[----:B--2---:R-:W-:-:S07]  /*0c90*/  LEA R6, R5, R4, 0x18 ;  /* 0x0000000405067211 */ /* 0x004fce00078ec0ff */
.L_x_12:
[C---:B------:R-:W-:Y:S01]  /*0ca0*/  IMAD R4, R3.reuse, 0x4, R6 ;  /* 0x0000000403047824 */ /* 0x040fe200078e0206 */
[----:B------:R-:W-:Y:S01]  /*0cb0*/  UIADD3 UR4, UPT, UPT, UR4, 0x1, URZ ;  /* 0x0000000104047890 */ /* 0x000fe2000fffe0ff */
[----:B------:R-:W-:-:S03]  /*0cc0*/  VIADD R3, R3, 0x1 ;  /* 0x0000000103037836 */ /* 0x000fc60000000000 */
[----:B------:R2:W-:Y:S02]  /*0cd0*/  STS [R4], RZ ;  /* 0x000000ff04007388 */ /* 0x0005e40000000800 */
[----:B------:R-:W-:-:S13]  /*0ce0*/  ISETP.NE.AND P0, PT, R2, UR4, PT ;  /* 0x0000000402007c0c */ /* 0x000fda000bf05270 */
[----:B--2---:R-:W-:Y:S05]  /*0cf0*/  @P0 BRA `(.L_x_12) ;  /* 0xfffffffc00e80947 */ /* 0x004fea000383ffff */
.L_x_7:
[----:B------:R-:W-:-:S13]  /*0d00*/  ISETP.GE.AND P0, PT, R10, 0x1, PT ;  /* 0x000000010a00780c */ /* 0x000fda0003f06270 */
[----:B------:R-:W-:Y:S05]  /*0d10*/  @!P0 BRA `(.L_x_13) ;  /* 0x0000000400108947 */ /* 0x000fea0003800000 */
[----:B------:R-:W2:Y:S01]  /*0d20*/  LDC.64 R2, c[0x0][0x380] ;  /* 0x0000e000ff027b82 */ /* 0x000ea20000000a00 */
[C---:B------:R-:W-:Y:S01]  /*0d30*/  ISETP.GE.U32.AND P0, PT, R10.reuse, 0x4, PT ;  /* 0x000000040a00780c */ /* 0x040fe20003f06070 */
[----:B------:R-:W-:Y:S01]  /*0d40*/  HFMA2 R5, -RZ, RZ, 0, 0 ;  /* 0x00000000ff057431 */ /* 0x000fe200000001ff */
[----:B------:R-:W-:Y:S02]  /*0d50*/  LOP3.LUT R16, R10, 0x3, RZ, 0xc0, !PT ;  /* 0x000000030a107812 */ /* 0x000fe400078ec0ff */
[----:B--2---:R-:W-:-:S04]  /*0d60*/  LEA R2, P1, R12, R2, 0x2 ;  /* 0x000000020c027211 */ /* 0x004fc800078210ff */
[----:B------:R-:W-:-:S05]  /*0d70*/  LEA.HI.X R3, R12, R3, R13, 0x2, P1 ;  /* 0x000000030c037211 */ /* 0x000fca00008f140d */
[----:B------:R-:W-:Y:S05]  /*0d80*/  @!P0 BRA `(.L_x_14) ;  /* 0x0000000000ac8947 */ /* 0x000fea0003800000 */
[----:B------:R-:W-:Y:S01]  /*0d90*/  LOP3.LUT R5, R10, 0x7ffffffc, RZ, 0xc0, !PT ;  /* 0x7ffffffc0a057812 */ /* 0x000fe200078ec0ff */
[----:B01----:R-:W-:-:S07]  /*0da0*/  IMAD.MOV.U32 R4, RZ, RZ, RZ ;  /* 0x000000ffff047224 */ /* 0x003fce00078e00ff */
.L_x_16:
[----:B0-----:R-:W-:-:S05]  /*0db0*/  IMAD.WIDE.U32 R14, R4, 0x4, R2 ;  /* 0x00000004040e7825 */ /* 0x001fca00078e0002 */
[----:B------:R-:W2:Y:S04]  /*0dc0*/  LDG.E R11, desc[UR8][R14.64] ;  /* 0x000000080e0b7981 */ /* 0x000ea8000c1e1900 */
[----:B------:R-:W3:Y:S04]  /*0dd0*/  LDG.E R17, desc[UR8][R14.64+0x4] ;  /* 0x000004080e117981 */ /* 0x000ee8000c1e1900 */
[----:B------:R-:W4:Y:S04]  /*0de0*/  LDG.E R9, desc[UR8][R14.64+0x8] ;  /* 0x000008080e097981 */ /* 0x000f28000c1e1900 */
[----:B-1----:R0:W5:Y:S01]  /*0df0*/  LDG.E R7, desc[UR8][R14.64+0xc] ;  /* 0x00000c080e077981 */ /* 0x002162000c1e1900 */
[----:B------:R-:W-:Y:S01]  /*0e00*/  VIADD R4, R4, 0x4 ;  /* 0x0000000404047836 */ /* 0x000fe20000000000 */
[----:B--2---:R-:W-:-:S02]  /*0e10*/  ISETP.GT.AND P0, PT, R11, R0, PT ;  /* 0x000000000b00720c */ /* 0x004fc40003f04270 */
[-C--:B---3--:R-:W-:Y:S02]  /*0e20*/  ISETP.GT.AND P1, PT, R17, R0.reuse, PT ;  /* 0x000000001100720c */ /* 0x088fe40003f24270 */
[----:B----4-:R-:W-:-:S09]  /*0e30*/  ISETP.GT.AND P2, PT, R9, R0, PT ;  /* 0x000000000900720c */ /* 0x010fd20003f44270 */
[----:B------:R-:W1:Y:S01]  /*0e40*/  @!P0 S2R R19, SR_CgaCtaId ;  /* 0x0000000000138919 */ /* 0x000e620000008800 */
[----:B------:R-:W-:Y:S01]  /*0e50*/  @!P0 MOV R6, 0x400 ;  /* 0x0000040000068802 */ /* 0x000fe20000000f00 */
[----:B------:R-:W2:Y:S02]  /*0e60*/  @!P1 S2R R18, SR_CgaCtaId ;  /* 0x0000000000129919 */ /* 0x000ea40000008800 */
[----:B0-----:R-:W-:Y:S02]  /*0e70*/  @!P2 MOV R15, 0x400 ;  /* 0x00000400000fa802 */ /* 0x001fe40000000f00 */
[----:B-1----:R-:W-:-:S05]  /*0e80*/  @!P0 LEA R6, R19, R6, 0x18 ;  /* 0x0000000613068211 */ /* 0x002fca00078ec0ff */
[----:B------:R-:W-:Y:S01]  /*0e90*/  @!P0 IMAD R6, R11, 0x4, R6 ;  /* 0x000000040b068824 */ /* 0x000fe200078e0206 */
[----:B------:R-:W-:-:S04]  /*0ea0*/  @!P1 MOV R11, 0x400 ;  /* 0x00000400000b9802 */ /* 0x000fc80000000f00 */
[----:B------:R-:W0:Y:S01]  /*0eb0*/  @!P0 LDS R8, [R6] ;  /* 0x0000000006088984 */ /* 0x000e220000000800 */
[----:B--2---:R-:W-:Y:S01]  /*0ec0*/  @!P1 LEA R18, R18, R11, 0x18 ;  /* 0x0000000b12129211 */ /* 0x004fe200078ec0ff */
[----:B0-----:R-:W-:-:S04]  /*0ed0*/  @!P0 VIADD R11, R8, 0x1 ;  /* 0x00000001080b8836 */ /* 0x001fc80000000000 */
[----:B------:R-:W-:Y:S02]  /*0ee0*/  @!P1 IMAD R8, R17, 0x4, R18 ;  /* 0x0000000411089824 */ /* 0x000fe400078e0212 */
[----:B------:R-:W0:Y:S01]  /*0ef0*/  @!P2 S2R R18, SR_CgaCtaId ;  /* 0x000000000012a919 */ /* 0x000e220000008800 */
[----:B------:R-:W-:Y:S01]  /*0f00*/  @!P0 STS [R6], R11 ;  /* 0x0000000b06008388 */ /* 0x000fe20000000800 */
[----:B-----5:R-:W-:-:S03]  /*0f10*/  ISETP.GT.AND P0, PT, R7, R0, PT ;  /* 0x000000000700720c */ /* 0x020fc60003f04270 */
[----:B------:R-:W1:Y:S01]  /*0f20*/  @!P1 LDS R14, [R8] ;  /* 0x00000000080e9984 */ /* 0x000e620000000800 */
[----:B0-----:R-:W-:-:S05]  /*0f30*/  @!P2 LEA R18, R18, R15, 0x18 ;  /* 0x0000000f1212a211 */ /* 0x001fca00078ec0ff */
[----:B------:R-:W-:Y:S01]  /*0f40*/  @!P2 IMAD R9, R9, 0x4, R18 ;  /* 0x000000040909a824 */ /* 0x000fe200078e0212 */
[----:B-1----:R-:W-:-:S05]  /*0f50*/  @!P1 IADD3 R15, PT, PT, R14, 0x1, RZ ;  /* 0x000000010e0f9810 */ /* 0x002fca0007ffe0ff */
[----:B------:R-:W-:Y:S01]  /*0f60*/  @!P1 STS [R8], R15 ;  /* 0x0000000f08009388 */ /* 0x000fe20000000800 */
[----:B------:R-:W-:-:S03]  /*0f70*/  ISETP.NE.AND P1, PT, R4, R5, PT ;  /* 0x000000050400720c */ /* 0x000fc60003f25270 */
[----:B------:R-:W0:Y:S02]  /*0f80*/  @!P2 LDS R14, [R9] ;  /* 0x00000000090ea984 */ /* 0x000e240000000800 */
[----:B0-----:R-:W-:-:S05]  /*0f90*/  @!P2 VIADD R14, R14, 0x1 ;  /* 0x000000010e0ea836 */ /* 0x001fca0000000000 */
[----:B------:R0:W-:Y:S01]  /*0fa0*/  @!P2 STS [R9], R14 ;  /* 0x0000000e0900a388 */ /* 0x0001e20000000800 */
[----:B------:R-:W-:Y:S05]  /*0fb0*/  @P0 BRA `(.L_x_15) ;  /* 0x00000000001c0947 */ /* 0x000fea0003800000 */
[----:B0-----:R-:W0:Y:S01]  /*0fc0*/  S2R R9, SR_CgaCtaId ;  /* 0x0000000000097919 */ /* 0x001e220000008800 */
[----:B------:R-:W-:-:S04]  /*0fd0*/  MOV R6, 0x400 ;  /* 0x0000040000067802 */ /* 0x000fc80000000f00 */
[----:B0-----:R-:W-:-:S04]  /*0fe0*/  LEA R6, R9, R6, 0x18 ;  /* 0x0000000609067211 */ /* 0x001fc800078ec0ff */
[----:B------:R-:W-:-:S05]  /*0ff0*/  LEA R7, R7, R6, 0x2 ;  /* 0x0000000607077211 */ /* 0x000fca00078e10ff */
[----:B------:R-:W0:Y:S02]  /*1000*/  LDS R6, [R7] ;  /* 0x0000000007067984 */ /* 0x000e240000000800 */
[----:B0-----:R-:W-:-:S05]  /*1010*/  VIADD R6, R6, 0x1 ;  /* 0x0000000106067836 */ /* 0x001fca0000000000 */
[----:B------:R1:W-:Y:S02]  /*1020*/  STS [R7], R6 ;  /* 0x0000000607007388 */ /* 0x0003e40000000800 */
.L_x_15:
[----:B------:R-:W-:Y:S05]  /*1030*/  @P1 BRA `(.L_x_16) ;  /* 0xfffffffc005c1947 */ /* 0x000fea000383ffff */
.L_x_14:
[----:B------:R-:W-:-:S13]  /*1040*/  ISETP.NE.AND P0, PT, R16, RZ, PT ;  /* 0x000000ff1000720c */ /* 0x000fda0003f05270 */
[----:B------:R-:W-:Y:S05]  /*1050*/  @!P0 BRA `(.L_x_13) ;  /* 0x0000000000408947 */ /* 0x000fea0003800000 */
[----:B------:R-:W-:-:S05]  /*1060*/  UMOV UR4, URZ ;  /* 0x000000ff00047c82 */ /* 0x000fca0008000000 */
.L_x_18:
[----:B-1----:R-:W-:-:S06]  /*1070*/  IMAD.WIDE.U32 R6, R5, 0x4, R2 ;  /* 0x0000000405067825 */ /* 0x002fcc00078e0002 */
[----:B------:R-:W2:Y:S01]  /*1080*/  LDG.E R7, desc[UR8][R6.64] ;  /* 0x0000000806077981 */ /* 0x000ea2000c1e1900 */
[----:B------:R-:W-:-:S06]  /*1090*/  UIADD3 UR4, UPT, UPT, UR4, 0x1, URZ ;  /* 0x0000000104047890 */ /* 0x000fcc000fffe0ff */
[----:B------:R-:W-:Y:S02]  /*10a0*/  ISETP.NE.AND P1, PT, R16, UR4, PT ;  /* 0x0000000410007c0c */ /* 0x000fe4000bf25270 */
[----:B--2---:R-:W-:-:S13]  /*10b0*/  ISETP.GT.AND P0, PT, R7, R0, PT ;  /* 0x000000000700720c */ /* 0x004fda0003f04270 */
[----:B------:R-:W-:Y:S05]  /*10c0*/  @P0 BRA `(.L_x_17) ;  /* 0x00000000001c0947 */ /* 0x000fea0003800000 */
[----:B0-----:R-:W0:Y:S01]  /*10d0*/  S2R R9, SR_CgaCtaId ;  /* 0x0000000000097919 */ /* 0x001e220000008800 */
[----:B------:R-:W-:-:S04]  /*10e0*/  MOV R4, 0x400 ;  /* 0x0000040000047802 */ /* 0x000fc80000000f00 */
[----:B0-----:R-:W-:-:S05]  /*10f0*/  LEA R4, R9, R4, 0x18 ;  /* 0x0000000409047211 */ /* 0x001fca00078ec0ff */
[----:B------:R-:W-:-:S05]  /*1100*/  IMAD R4, R7, 0x4, R4 ;  /* 0x0000000407047824 */ /* 0x000fca00078e0204 */
[----:B------:R-:W0:Y:S02]  /*1110*/  LDS R6, [R4] ;  /* 0x0000000004067984 */ /* 0x000e240000000800 */
[----:B0-----:R-:W-:-:S05]  /*1120*/  VIADD R7, R6, 0x1 ;  /* 0x0000000106077836 */ /* 0x001fca0000000000 */
[----:B------:R1:W-:Y:S02]  /*1130*/  STS [R4], R7 ;  /* 0x0000000704007388 */ /* 0x0003e40000000800 */
.L_x_17:
[----:B------:R-:W-:Y:S01]  /*1140*/  IADD3 R5, PT, PT, R5, 0x1, RZ ;  /* 0x0000000105057810 */ /* 0x000fe20007ffe0ff */
[----:B------:R-:W-:Y:S06]  /*1150*/  @P1 BRA `(.L_x_18) ;  /* 0xfffffffc00c41947 */ /* 0x000fec000383ffff */
.L_x_13:
[----:B------:R-:W2:Y:S01]  /*1160*/  S2R R2, SR_CgaCtaId ;  /* 0x0000000000027919 */ /* 0x000ea20000008800 */
[----:B------:R-:W-:Y:S02]  /*1170*/  MOV R3, 0x400 ;  /* 0x0000040000037802 */ /* 0x000fe40000000f00 */
[----:B------:R-:W-:Y:S02]  /*1180*/  ISETP.GE.AND P0, PT, R0, 0x1, PT ;  /* 0x000000010000780c */ /* 0x000fe40003f06270 */
[----:B--2---:R-:W-:-:S05]  /*1190*/  LEA R3, R2, R3, 0x18 ;  /* 0x0000000302037211 */ /* 0x004fca00078ec0ff */
[----:B------:R-:W-:-:S05]  /*11a0*/  IMAD R2, R0, 0x4, R3 ;  /* 0x0000000400027824 */ /* 0x000fca00078e0203 */
[----:B------:R2:W-:Y:S01]  /*11b0*/  STS [R2+0x4], RZ ;  /* 0x000004ff02007388 */ /* 0x0005e20000000800 */
[----:B------:R-:W-:Y:S05]  /*11c0*/  @!P0 BRA `(.L_x_19) ;  /* 0x00000000009c8947 */ /* 0x000fea0003800000 */
[C---:B------:R-:W-:Y:S01]  /*11d0*/  ISETP.GE.U32.AND P0, PT, R0.reuse, 0x4, PT ;  /* 0x000000040000780c */ /* 0x040fe20003f06070 */
[----:B01----:R-:W-:Y:S01]  /*11e0*/  IMAD.MOV.U32 R4, RZ, RZ, 0x1 ;  /* 0x00000001ff047424 */ /* 0x003fe200078e00ff */
[----:B------:R-:W-:-:S11]  /*11f0*/  LOP3.LUT R14, R0, 0x3, RZ, 0xc0, !PT ;  /* 0x00000003000e7812 */ /* 0x000fd600078ec0ff */
[----:B------:R-:W-:Y:S05]  /*1200*/  @!P0 BRA `(.L_x_20) ;  /* 0x0000000000588947 */ /* 0x000fea0003800000 */
[----:B------:R-:W-:Y:S01]  /*1210*/  HFMA2 R6, -RZ, RZ, 0, 0 ;  /* 0x00000000ff067431 */ /* 0x000fe200000001ff */
[----:B------:R-:W-:Y:S01]  /*1220*/  LOP3.LUT R4, R0, 0x7ffffffc, RZ, 0xc0, !PT ;  /* 0x7ffffffc00047812 */ /* 0x000fe200078ec0ff */
[----:B------:R-:W-:-:S07]  /*1230*/  IMAD.MOV.U32 R5, RZ, RZ, 0x1 ;  /* 0x00000001ff057424 */ /* 0x000fce00078e00ff */
.L_x_21:
[C---:B------:R-:W-:Y:S02]  /*1240*/  IMAD R7, R5.reuse, 0x4, R3 ;  /* 0x0000000405077824 */ /* 0x040fe400078e0203 */
[C---:B0-----:R-:W-:Y:S02]  /*1250*/  IMAD R8, R5.reuse, 0x4, R2 ;  /* 0x0000000405087824 */ /* 0x041fe400078e0202 */
[C---:B------:R-:W-:Y:S01]  /*1260*/  VIADD R17, R5.reuse, 0x3 ;  /* 0x0000000305117836 */ /* 0x040fe20000000000 */
[----:B------:R-:W0:Y:S01]  /*1270*/  LDS R9, [R7+-0x4] ;  /* 0xfffffc0007097984 */ /* 0x000e220000000800 */
[----:B------:R-:W-:-:S03]  /*1280*/  IADD3 R5, PT, PT, R5, 0x4, RZ ;  /* 0x0000000405057810 */ /* 0x000fc60007ffe0ff */
[----:B------:R-:W-:Y:S01]  /*1290*/  ISETP.NE.AND P0, PT, R17, R4, PT ;  /* 0x000000041100720c */ /* 0x000fe20003f05270 */
[----:B0-----:R-:W-:-:S05]  /*12a0*/  IMAD.IADD R9, R9, 0x1, R6 ;  /* 0x0000000109097824 */ /* 0x001fca00078e0206 */
[----:B------:R-:W-:Y:S04]  /*12b0*/  STS [R8+0x4], R9 ;  /* 0x0000040908007388 */ /* 0x000fe80000000800 */
[----:B------:R-:W0:Y:S02]  /*12c0*/  LDS R6, [R7] ;  /* 0x0000000007067984 */ /* 0x000e240000000800 */
[----:B0-----:R-:W-:-:S05]  /*12d0*/  IADD3 R11, PT, PT, R9, R6, RZ ;  /* 0x00000006090b7210 */ /* 0x001fca0007ffe0ff */
[----:B------:R-:W-:Y:S04]  /*12e0*/  STS [R8+0x8], R11 ;  /* 0x0000080b08007388 */ /* 0x000fe80000000800 */
[----:B------:R-:W0:Y:S02]  /*12f0*/  LDS R6, [R7+0x4] ;  /* 0x0000040007067984 */ /* 0x000e240000000800 */
[----:B0-----:R-:W-:-:S05]  /*1300*/  IMAD.IADD R15, R11, 0x1, R6 ;  /* 0x000000010b0f7824 */ /* 0x001fca00078e0206 */
[----:B------:R-:W-:Y:S04]  /*1310*/  STS [R8+0xc], R15 ;  /* 0x00000c0f08007388 */ /* 0x000fe80000000800 */
[----:B------:R-:W0:Y:S02]  /*1320*/  LDS R6, [R7+0x8] ;  /* 0x0000080007067984 */ /* 0x000e240000000800 */
[----:B0-----:R-:W-:-:S05]  /*1330*/  IMAD.IADD R6, R15, 0x1, R6 ;  /* 0x000000010f067824 */ /* 0x001fca00078e0206 */
[----:B------:R0:W-:Y:S01]  /*1340*/  STS [R8+0x10], R6 ;  /* 0x0000100608007388 */ /* 0x0001e20000000800 */
[----:B------:R-:W-:Y:S05]  /*1350*/  @P0 BRA `(.L_x_21) ;  /* 0xfffffffc00b80947 */ /* 0x000fea000383ffff */
[----:B------:R-:W-:-:S07]  /*1360*/  IMAD.MOV.U32 R4, RZ, RZ, R5 ;  /* 0x000000ffff047224 */ /* 0x000fce00078e0005 */
.L_x_20:
[----:B------:R-:W-:-:S13]  /*1370*/  ISETP.NE.AND P0, PT, R14, RZ, PT ;  /* 0x000000ff0e00720c */ /* 0x000fda0003f05270 */
[----:B------:R-:W-:Y:S05]  /*1380*/  @!P0 BRA `(.L_x_19) ;  /* 0x00000000002c8947 */ /* 0x000fea0003800000 */
[----:B------:R-:W-:-:S05]  /*1390*/  UMOV UR4, URZ ;  /* 0x000000ff00047c82 */ /* 0x000fca0008000000 */
.L_x_22:
[C---:B0-----:R-:W-:Y:S01]  /*13a0*/  IMAD R6, R4.reuse, 0x4, R3 ;  /* 0x0000000404067824 */ /* 0x041fe200078e0203 */
[----:B------:R-:W-:Y:S01]  /*13b0*/  UIADD3 UR4, UPT, UPT, UR4, 0x1, URZ ;  /* 0x0000000104047890 */ /* 0x000fe2000fffe0ff */
[C---:B---3--:R-:W-:Y:S02]  /*13c0*/  IMAD R8, R4.reuse, 0x4, R2 ;  /* 0x0000000404087824 */ /* 0x048fe400078e0202 */
[----:B------:R-:W-:Y:S02]  /*13d0*/  VIADD R4, R4, 0x1 ;  /* 0x0000000104047836 */ /* 0x000fe40000000000 */
[----:B------:R-:W-:Y:S01]  /*13e0*/  LDS R6, [R6+-0x4] ;  /* 0xfffffc0006067984 */ /* 0x000fe20000000800 */
[----:B------:R-:W-:-:S03]  /*13f0*/  ISETP.NE.AND P0, PT, R14, UR4, PT ;  /* 0x000000040e007c0c */ /* 0x000fc6000bf05270 */
[----:B------:R-:W0:Y:S02]  /*1400*/  LDS R5, [R8] ;  /* 0x0000000008057984 */ /* 0x000e240000000800 */
[----:B0-----:R-:W-:-:S05]  /*1410*/  IADD3 R5, PT, PT, R5, R6, RZ ;  /* 0x0000000605057210 */ /* 0x001fca0007ffe0ff */
[----:B------:R3:W-:Y:S03]  /*1420*/  STS [R8+0x4], R5 ;  /* 0x0000040508007388 */ /* 0x0007e60000000800 */
[----:B------:R-:W-:Y:S05]  /*1430*/  @P0 BRA `(.L_x_22) ;  /* 0xfffffffc00d80947 */ /* 0x000fea000383ffff */
.L_x_19:
[----:B------:R-:W-:-:S13]  /*1440*/  ISETP.GE.AND P0, PT, R0, RZ, PT ;  /* 0x000000ff0000720c */ /* 0x000fda0003f06270 */
[----:B------:R-:W-:Y:S05]  /*1450*/  @!P0 EXIT ;  /* 0x000000000000894d */ /* 0x000fea0003800000 */
[----:B01-3--:R-:W0:Y:S01]  /*1460*/  LDC.64 R4, c[0x0][0x380] ;  /* 0x0000e000ff047b82 */ /* 0x00be220000000a00 */
[----:B------:R-:W-:Y:S01]  /*1470*/  IMAD.MOV.U32 R9, RZ, RZ, RZ ;  /* 0x000000ffff097224 */ /* 0x000fe200078e00ff */
[----:B0-----:R-:W-:-:S04]  /*1480*/  LEA R4, P0, R12, R4, 0x2 ;  /* 0x000000040c047211 */ /* 0x001fc800078010ff */
[----:B------:R-:W-:-:S09]  /*1490*/  LEA.HI.X R5, R12, R5, R13, 0x2, P0 ;  /* 0x000000050c057211 */ /* 0x000fd200000f140d */
.L_x_25:
[----:B------:R-:W-:-:S05]  /*14a0*/  IMAD R6, R9, 0x4, R3 ;  /* 0x0000000409067824 */ /* 0x000fca00078e0203 */
[----:B------:R-:W0:Y:S02]  /*14b0*/  LDS R12, [R6] ;  /* 0x00000000060c7984 */ /* 0x000e240000000800 */
[----:B0-----:R-:W-:-:S13]  /*14c0*/  ISETP.GE.AND P0, PT, R12, 0x1, PT ;  /* 0x000000010c00780c */ /* 0x001fda0003f06270 */
[----:B------:R-:W-:Y:S05]  /*14d0*/  @!P0 BRA `(.L_x_23) ;  /* 0x0000000000388947 */ /* 0x000fea0003800000 */
[----:B------:R-:W-:Y:S01]  /*14e0*/  LEA R6, R9, R2, 0x2 ;  /* 0x0000000209067211 */ /* 0x000fe200078e10ff */
[----:B------:R-:W-:-:S04]  /*14f0*/  IMAD.MOV R12, RZ, RZ, -R12 ;  /* 0x000000ffff0c7224 */ /* 0x000fc800078e0a0c */
[----:B------:R-:W0:Y:S02]  /*1500*/  LDS R11, [R6+0x4] ;  /* 0x00000400060b7984 */ /* 0x000e240000000800 */
[----:B0-----:R-:W-:-:S05]  /*1510*/  VIMNMX R8, PT, PT, R10, R11, !PT ;  /* 0x0000000b0a087248 */ /* 0x001fca0007fe0100 */
[----:B------:R-:W-:-:S07]  /*1520*/  IMAD.IADD R8, R11, 0x1, -R8 ;  /* 0x000000010b087824 */ /* 0x000fce00078e0a08 */
.L_x_24:
[----:B------:R-:W-:-:S13]  /*1530*/  ISETP.NE.AND P0, PT, R8, RZ, PT ;  /* 0x000000ff0800720c */ /* 0x000fda0003f05270 */
[----:B0-----:R-:W-:Y:S05]  /*1540*/  @!P0 BRA `(.L_x_23) ;  /* 0x00000000001c8947 */ /* 0x001fea0003800000 */
[----:B------:R-:W-:Y:S01]  /*1550*/  VIADD R12, R12, 0x1 ;  /* 0x000000010c0c7836 */ /* 0x000fe20000000000 */
[----:B------:R-:W-:Y:S01]  /*1560*/  IADD3 R8, PT, PT, R8, 0x1, RZ ;  /* 0x0000000108087810 */ /* 0x000fe20007ffe0ff */
[----:B------:R-:W-:-:S03]  /*1570*/  IMAD.WIDE R6, R11, 0x4, R4 ;  /* 0x000000040b067825 */ /* 0x000fc600078e0204 */
[----:B------:R-:W-:Y:S01]  /*1580*/  ISETP.NE.AND P0, PT, R12, RZ, PT ;  /* 0x000000ff0c00720c */ /* 0x000fe20003f05270 */
[----:B------:R-:W-:Y:S01]  /*1590*/  VIADD R11, R11, 0x1 ;  /* 0x000000010b0b7836 */ /* 0x000fe20000000000 */
[----:B------:R0:W-:Y:S11]  /*15a0*/  STG.E desc[UR8][R6.64], R9 ;  /* 0x0000000906007986 */ /* 0x0001f6000c101908 */
[----:B------:R-:W-:Y:S05]  /*15b0*/  @P0 BRA `(.L_x_24) ;  /* 0xfffffffc00dc0947 */ /* 0x000fea000383ffff */
.L_x_23:
[C---:B------:R-:W-:Y:S01]  /*15c0*/  ISETP.NE.AND P0, PT, R9.reuse, R0, PT ;  /* 0x000000000900720c */ /* 0x040fe20003f05270 */
[----:B0-----:R-:W-:-:S12]  /*15d0*/  VIADD R9, R9, 0x1 ;  /* 0x0000000109097836 */ /* 0x001fd80000000000 */
[----:B------:R-:W-:Y:S05]  /*15e0*/  @P0 BRA `(.L_x_25) ;  /* 0xfffffffc00ac0947 */ /* 0x000fea000383ffff */
[----:B------:R-:W-:Y:S05]  /*15f0*/  EXIT ;  /* 0x000000000000794d */ /* 0x000fea0003800000 */
.L_x_26:
[----:B------:R-:W-:-:S00]  /*1600*/  BRA `(.L_x_26) ;  /* 0xfffffffc00fc7947 */ /* 0x000fc0000383ffff */
[----:B------:R-:W-:-:S00]  /*1610*/  NOP ;  /* 0x0000000000007918 */ /* 0x000fc00000000000 */
        /* <DEDUP_REMOVED lines=14> */
.L_x_27:


//--------------------- .nv.shared._Z12MyKernelFuncPiPKiS1_S1_i --------------------------
	.section	.nv.shared._Z12MyKernelFuncPiPKiS1_S1_i,"aw",@nobits
	.sectionflags	@""
	.align	16
	.zero		1024


//--------------------- .nv.shared.reserved.0     --------------------------
	.section	.nv.shared.reserved.0,"aw",@nobits
	.weak		__nv_reservedSMEM_offset_0_alias
	.size		__nv_reservedSMEM_offset_0_alias, 0, 64
	.other		__nv_reservedSMEM_offset_0_alias,@"STO_CUDA_RESERVED_SHARED STV_DEFAULT"
__nv_reservedSMEM_offset_0_alias:
	.zero		0
	.zero		64


//--------------------- .nv.constant0._Z12MyKernelFuncPiPKiS1_S1_i --------------------------
	.section	.nv.constant0._Z12MyKernelFuncPiPKiS1_S1_i,"a",@progbits
	.sectionflags	@""
	.align	4
.nv.constant0._Z12MyKernelFuncPiPKiS1_S1_i:
	.zero		932


//--------------------- SYMBOLS --------------------------

	.type		.nv.reservedSmem.offset0,@object
	.size		.nv.reservedSmem.offset0,0x4
	.type		.nv.reservedSmem.cap,@object
	.size		.nv.reservedSmem.cap,0x4
